	.headerflags	@"EF_CUDA_TEXMODE_UNIFIED EF_CUDA_64BIT_ADDRESS EF_CUDA_ACCELERATORS EF_CUDA_SM90 EF_CUDA_VIRTUAL_SM(EF_CUDA_SM90)"
	.elftype	@"ET_EXEC"


//--------------------- .nv.info                  --------------------------
	.section	.nv.info,"",@"SHT_CUDA_INFO"
	.align	4


	//----- nvinfo : EIATTR_REGCOUNT
	.align		4
        /*0000*/ 	.byte	0x04, 0x2f
        /*0002*/ 	.short	(.L_1 - .L_0)
	.align		4
.L_0:
        /*0004*/ 	.word	index@(triton_poi_fused_leaky_relu_leaky_relu_backward_0)
        /*0008*/ 	.word	0x0000000c


	//----- nvinfo : EIATTR_MIN_STACK_SIZE
	.align		4
.L_1:
        /*000c*/ 	.byte	0x04, 0x12
        /*000e*/ 	.short	(.L_3 - .L_2)
	.align		4
.L_2:
        /*0010*/ 	.word	index@(triton_poi_fused_leaky_relu_leaky_relu_backward_0)
        /*0014*/ 	.word	0x00000000


	//----- nvinfo : EIATTR_FRAME_SIZE
	.align		4
.L_3:
        /*0018*/ 	.byte	0x04, 0x11
        /*001a*/ 	.short	(.L_5 - .L_4)
	.align		4
.L_4:
        /*001c*/ 	.word	index@(triton_poi_fused_leaky_relu_leaky_relu_backward_0)
        /*0020*/ 	.word	0x00000000


	//----- nvinfo : EIATTR_MIN_STACK_SIZE
	.align		4
.L_5:
        /*0024*/ 	.byte	0x04, 0x12
        /*0026*/ 	.short	(.L_7 - .L_6)
	.align		4
.L_6:
        /*0028*/ 	.word	index@(triton_poi_fused_leaky_relu_leaky_relu_backward_0)
        /*002c*/ 	.word	0x00000000
.L_7:


//--------------------- .nv.info.triton_poi_fused_leaky_relu_leaky_relu_backward_0 --------------------------
	.section	.nv.info.triton_poi_fused_leaky_relu_leaky_relu_backward_0,"",@"SHT_CUDA_INFO"
	.sectionflags	@""
	.align	4


	//----- nvinfo : EIATTR_CUDA_API_VERSION
	.align		4
        /*0000*/ 	.byte	0x04, 0x37
        /*0002*/ 	.short	(.L_9 - .L_8)
.L_8:
        /*0004*/ 	.word	0x0000007c


	//----- nvinfo : EIATTR_KPARAM_INFO
	.align		4
.L_9:
        /*0008*/ 	.byte	0x04, 0x17
        /*000a*/ 	.short	(.L_11 - .L_10)
.L_10:
        /*000c*/ 	.word	0x00000000
        /*0010*/ 	.short	0x0002
        /*0012*/ 	.short	0x0010
        /*0014*/ 	.byte	0x00, 0xf0, 0x11, 0x00


	//----- nvinfo : EIATTR_KPARAM_INFO
	.align		4
.L_11:
        /*0018*/ 	.byte	0x04, 0x17
        /*001a*/ 	.short	(.L_13 - .L_12)
.L_12:
        /*001c*/ 	.word	0x00000000
        /*0020*/ 	.short	0x0001
        /*0022*/ 	.short	0x0008
        /*0024*/ 	.byte	0x00, 0xf4, 0x21, 0x00


	//----- nvinfo : EIATTR_KPARAM_INFO
	.align		4
.L_13:
        /*0028*/ 	.byte	0x04, 0x17
        /*002a*/ 	.short	(.L_15 - .L_14)
.L_14:
        /*002c*/ 	.word	0x00000000
        /*0030*/ 	.short	0x0000
        /*0032*/ 	.short	0x0000
        /*0034*/ 	.byte	0x00, 0xf4, 0x21, 0x00


	//----- nvinfo : EIATTR_SPARSE_MMA_MASK
	.align		4
.L_15:
        /*0038*/ 	.byte	0x03, 0x50
        /*003a*/ 	.short	0x0000


	//----- nvinfo : EIATTR_MAXREG_COUNT
	.align		4
        /*003c*/ 	.byte	0x03, 0x1b
        /*003e*/ 	.short	0x00ff


	//----- nvinfo : EIATTR_EXIT_INSTR_OFFSETS
	.align		4
        /*0040*/ 	.byte	0x04, 0x1c
        /*0042*/ 	.short	(.L_17 - .L_16)


	//   ....[0]....
.L_16:
        /*0044*/ 	.word	0x00000190


	//   ....[1]....
        /*0048*/ 	.word	0x000001b0


	//----- nvinfo : EIATTR_REQNTID
	.align		4
.L_17:
        /*004c*/ 	.byte	0x04, 0x10
        /*004e*/ 	.short	(.L_19 - .L_18)
.L_18:
        /*0050*/ 	.word	0x00000080
        /*0054*/ 	.word	0x00000001
        /*0058*/ 	.word	0x00000001


	//----- nvinfo : EIATTR_CBANK_PARAM_SIZE
	.align		4
.L_19:
        /*005c*/ 	.byte	0x03, 0x19
        /*005e*/ 	.short	0x0014


	//----- nvinfo : EIATTR_PARAM_CBANK
	.align		4
        /*0060*/ 	.byte	0x04, 0x0a
        /*0062*/ 	.short	(.L_21 - .L_20)
	.align		4
.L_20:
        /*0064*/ 	.word	index@(.nv.constant0.triton_poi_fused_leaky_relu_leaky_relu_backward_0)
        /*0068*/ 	.short	0x0210
        /*006a*/ 	.short	0x0014


	//----- nvinfo : EIATTR_SW_WAR
	.align		4
.L_21:
        /*006c*/ 	.byte	0x04, 0x36
        /*006e*/ 	.short	(.L_23 - .L_22)
.L_22:
        /*0070*/ 	.word	0x00000008
.L_23:


//--------------------- .nv.callgraph             --------------------------
	.section	.nv.callgraph,"",@"SHT_CUDA_CALLGRAPH"
	.align	4
	.sectionentsize	8
	.align		4
        /*0000*/ 	.word	0x00000000
	.align		4
        /*0004*/ 	.word	0xffffffff
	.align		4
        /*0008*/ 	.word	0x00000000
	.align		4
        /*000c*/ 	.word	0xfffffffe
	.align		4
        /*0010*/ 	.word	0x00000000
	.align		4
        /*0014*/ 	.word	0xfffffffd
	.align		4
        /*0018*/ 	.word	0x00000000
	.align		4
        /*001c*/ 	.word	0xfffffffc


//--------------------- .text.triton_poi_fused_leaky_relu_leaky_relu_backward_0 --------------------------
	.section	.text.triton_poi_fused_leaky_relu_leaky_relu_backward_0,"ax",@progbits
	.align	128
        .global         triton_poi_fused_leaky_relu_leaky_relu_backward_0
        .type           triton_poi_fused_leaky_relu_leaky_relu_backward_0,@function
        .size           triton_poi_fused_leaky_relu_leaky_relu_backward_0,(.L_x_1 - triton_poi_fused_leaky_relu_leaky_relu_backward_0)
        .other          triton_poi_fused_leaky_relu_leaky_relu_backward_0,@"STO_CUDA_ENTRY STV_DEFAULT"
triton_poi_fused_leaky_relu_leaky_relu_backward_0:
.text.triton_poi_fused_leaky_relu_leaky_relu_backward_0:
[----:B------:R-:W0:Y:S02]  /*0000*/  LDC R1, c[0x0][0x28] ;  /* 0x00000a00ff017b82 */ /* 0x000e240000000800 */
[----:B------:R-:W1:Y:S01]  /*0010*/  S2R R0, SR_TID.X ;  /* 0x0000000000007919 */ /* 0x000e620000002100 */
[----:B------:R-:W2:Y:S01]  /*0020*/  LDC.64 R2, c[0x0][0x210] ;  /* 0x00008400ff027b82 */ /* 0x000ea20000000a00 */
[----:B------:R-:W-:Y:S01]  /*0030*/  CS2R R8, SRZ ;  /* 0x0000000000087805 */ /* 0x000fe2000001ff00 */
[----:B------:R-:W-:Y:S01]  /*0040*/  ULDC.64 UR4, c[0x0][0x208] ;  /* 0x0000820000047ab9 */ /* 0x000fe20000000a00 */
[----:B------:R-:W3:Y:S01]  /*0050*/  S2R R5, SR_CTAID.X ;  /* 0x0000000000057919 */ /* 0x000ee20000002500 */
[----:B------:R-:W-:Y:S01]  /*0060*/  ULDC.64 UR6, c[0x0][0x218] ;  /* 0x0000860000067ab9 */ /* 0x000fe20000000a00 */
[----:B-1----:R-:W-:-:S05]  /*0070*/  IMAD.SHL.U32 R0, R0, 0x2, RZ ;  /* 0x0000000200007824 */ /* 0x002fca00078e00ff */
[----:B------:R-:W-:-:S05]  /*0080*/  LOP3.LUT R0, R0, 0xfe, RZ, 0xc0, !PT ;  /* 0x000000fe00007812 */ /* 0x000fca00078ec0ff */
[----:B---3--:R-:W-:-:S04]  /*0090*/  IMAD R5, R5, 0x100, R0 ;  /* 0x0000010005057824 */ /* 0x008fc800078e0200 */
[C---:B--2---:R-:W-:Y:S01]  /*00a0*/  IMAD.WIDE R2, R5.reuse, 0x4, R2 ;  /* 0x0000000405027825 */ /* 0x044fe200078e0202 */
[----:B------:R-:W-:-:S13]  /*00b0*/  ISETP.GE.AND P0, PT, R5, 0x400, PT ;  /* 0x000004000500780c */ /* 0x000fda0003f06270 */
[----:B------:R-:W2:Y:S02]  /*00c0*/  @!P0 LDG.E.64 R8, desc[UR4][R2.64] ;  /* 0x0000000402088981 */ /* 0x000ea4000c1e1b00 */
[----:B--2---:R-:W-:Y:S02]  /*00d0*/  FSETP.GT.AND P2, PT, R8, RZ, PT ;  /* 0x000000ff0800720b */ /* 0x004fe40003f44000 */
[----:B------:R-:W-:-:S11]  /*00e0*/  FSETP.GT.AND P1, PT, R9, RZ, PT ;  /* 0x000000ff0900720b */ /* 0x000fd60003f24000 */
[----:B------:R-:W-:Y:S02]  /*00f0*/  @!P2 FMUL R8, R8, 0.10000000149011611938 ;  /* 0x3dcccccd0808a820 */ /* 0x000fe40000400000 */
[----:B------:R-:W-:Y:S01]  /*0100*/  @!P1 FMUL R9, R9, 0.10000000149011611938 ;  /* 0x3dcccccd09099820 */ /* 0x000fe20000400000 */
[----:B------:R-:W-:Y:S02]  /*0110*/  IADD3 R4, P1, R5, UR6, RZ ;  /* 0x0000000605047c10 */ /* 0x000fe4000ff3e0ff */
[----:B------:R-:W-:Y:S02]  /*0120*/  FSETP.GT.AND P3, PT, R8, RZ, PT ;  /* 0x000000ff0800720b */ /* 0x000fe40003f64000 */
[----:B------:R-:W-:Y:S01]  /*0130*/  FSETP.GT.AND P2, PT, R9, RZ, PT ;  /* 0x000000ff0900720b */ /* 0x000fe20003f44000 */
[----:B------:R1:W-:Y:S01]  /*0140*/  @!P0 STG.E.64 desc[UR4][R2.64], R8 ;  /* 0x0000000802008986 */ /* 0x0003e2000c101b04 */
[----:B------:R-:W-:Y:S02]  /*0150*/  SEL R0, RZ, 0x1, !P3 ;  /* 0x00000001ff007807 */ /* 0x000fe40005800000 */
[----:B------:R-:W-:-:S02]  /*0160*/  SEL R7, RZ, 0x100, !P2 ;  /* 0x00000100ff077807 */ /* 0x000fc40005000000 */
[----:B------:R-:W-:-:S03]  /*0170*/  LEA.HI.X.SX32 R5, R5, UR7, 0x1, P1 ;  /* 0x0000000705057c11 */ /* 0x000fc600088f0eff */
[----:B------:R-:W-:Y:S01]  /*0180*/  IMAD.IADD R7, R0, 0x1, R7 ;  /* 0x0000000100077824 */ /* 0x000fe200078e0207 */
[----:B------:R-:W-:Y:S06]  /*0190*/  @P0 EXIT ;  /* 0x000000000000094d */ /* 0x000fec0003800000 */
[----:B------:R-:W-:Y:S01]  /*01a0*/  STG.E.U16 desc[UR4][R4.64], R7 ;  /* 0x0000000704007986 */ /* 0x000fe2000c101504 */
[----:B------:R-:W-:Y:S05]  /*01b0*/  EXIT ;  /* 0x000000000000794d */ /* 0x000fea0003800000 */
.L_x_0:
[----:B------:R-:W-:-:S00]  /*01c0*/  BRA `(.L_x_0) ;  /* 0xfffffffc00fc7947 */ /* 0x000fc0000383ffff */
[----:B------:R-:W-:-:S00]  /*01d0*/  NOP ;  /* 0x0000000000007918 */ /* 0x000fc00000000000 */
        /* <DEDUP_REMOVED lines=10> */
.L_x_1:


//--------------------- .nv.constant0.triton_poi_fused_leaky_relu_leaky_relu_backward_0 --------------------------
	.section	.nv.constant0.triton_poi_fused_leaky_relu_leaky_relu_backward_0,"a",@progbits
	.sectionflags	@""
	.align	4
.nv.constant0.triton_poi_fused_leaky_relu_leaky_relu_backward_0:
	.zero		548
